	.headerflags	@"EF_CUDA_TEXMODE_UNIFIED EF_CUDA_64BIT_ADDRESS EF_CUDA_ACCELERATORS EF_CUDA_SM90 EF_CUDA_VIRTUAL_SM(EF_CUDA_SM90)"
	.elftype	@"ET_EXEC"


//--------------------- .nv.info                  --------------------------
	.section	.nv.info,"",@"SHT_CUDA_INFO"
	.align	4


	//----- nvinfo : EIATTR_REGCOUNT
	.align		4
        /*0000*/ 	.byte	0x04, 0x2f
        /*0002*/ 	.short	(.L_1 - .L_0)
	.align		4
.L_0:
        /*0004*/ 	.word	index@(triton_poi_fused_convolution_41)
        /*0008*/ 	.word	0x0000000a


	//----- nvinfo : EIATTR_MIN_STACK_SIZE
	.align		4
.L_1:
        /*000c*/ 	.byte	0x04, 0x12
        /*000e*/ 	.short	(.L_3 - .L_2)
	.align		4
.L_2:
        /*0010*/ 	.word	index@(triton_poi_fused_convolution_41)
        /*0014*/ 	.word	0x00000000


	//----- nvinfo : EIATTR_FRAME_SIZE
	.align		4
.L_3:
        /*0018*/ 	.byte	0x04, 0x11
        /*001a*/ 	.short	(.L_5 - .L_4)
	.align		4
.L_4:
        /*001c*/ 	.word	index@(triton_poi_fused_convolution_41)
        /*0020*/ 	.word	0x00000000


	//----- nvinfo : EIATTR_MIN_STACK_SIZE
	.align		4
.L_5:
        /*0024*/ 	.byte	0x04, 0x12
        /*0026*/ 	.short	(.L_7 - .L_6)
	.align		4
.L_6:
        /*0028*/ 	.word	index@(triton_poi_fused_convolution_41)
        /*002c*/ 	.word	0x00000000
.L_7:


//--------------------- .nv.info.triton_poi_fused_convolution_41 --------------------------
	.section	.nv.info.triton_poi_fused_convolution_41,"",@"SHT_CUDA_INFO"
	.sectionflags	@""
	.align	4


	//----- nvinfo : EIATTR_CUDA_API_VERSION
	.align		4
        /*0000*/ 	.byte	0x04, 0x37
        /*0002*/ 	.short	(.L_9 - .L_8)
.L_8:
        /*0004*/ 	.word	0x0000007c


	//----- nvinfo : EIATTR_KPARAM_INFO
	.align		4
.L_9:
        /*0008*/ 	.byte	0x04, 0x17
        /*000a*/ 	.short	(.L_11 - .L_10)
.L_10:
        /*000c*/ 	.word	0x00000000
        /*0010*/ 	.short	0x0002
        /*0012*/ 	.short	0x0010
        /*0014*/ 	.byte	0x00, 0xf0, 0x11, 0x00


	//----- nvinfo : EIATTR_KPARAM_INFO
	.align		4
.L_11:
        /*0018*/ 	.byte	0x04, 0x17
        /*001a*/ 	.short	(.L_13 - .L_12)
.L_12:
        /*001c*/ 	.word	0x00000000
        /*0020*/ 	.short	0x0001
        /*0022*/ 	.short	0x0008
        /*0024*/ 	.byte	0x00, 0xf4, 0x21, 0x00


	//----- nvinfo : EIATTR_KPARAM_INFO
	.align		4
.L_13:
        /*0028*/ 	.byte	0x04, 0x17
        /*002a*/ 	.short	(.L_15 - .L_14)
.L_14:
        /*002c*/ 	.word	0x00000000
        /*0030*/ 	.short	0x0000
        /*0032*/ 	.short	0x0000
        /*0034*/ 	.byte	0x00, 0xf4, 0x21, 0x00


	//----- nvinfo : EIATTR_SPARSE_MMA_MASK
	.align		4
.L_15:
        /*0038*/ 	.byte	0x03, 0x50
        /*003a*/ 	.short	0x0000


	//----- nvinfo : EIATTR_MAXREG_COUNT
	.align		4
        /*003c*/ 	.byte	0x03, 0x1b
        /*003e*/ 	.short	0x00ff


	//----- nvinfo : EIATTR_EXIT_INSTR_OFFSETS
	.align		4
        /*0040*/ 	.byte	0x04, 0x1c
        /*0042*/ 	.short	(.L_17 - .L_16)


	//   ....[0]....
.L_16:
        /*0044*/ 	.word	0x000000d0


	//----- nvinfo : EIATTR_REQNTID
	.align		4
.L_17:
        /*0048*/ 	.byte	0x04, 0x10
        /*004a*/ 	.short	(.L_19 - .L_18)
.L_18:
        /*004c*/ 	.word	0x00000080
        /*0050*/ 	.word	0x00000001
        /*0054*/ 	.word	0x00000001


	//----- nvinfo : EIATTR_CBANK_PARAM_SIZE
	.align		4
.L_19:
        /*0058*/ 	.byte	0x03, 0x19
        /*005a*/ 	.short	0x0014


	//----- nvinfo : EIATTR_PARAM_CBANK
	.align		4
        /*005c*/ 	.byte	0x04, 0x0a
        /*005e*/ 	.short	(.L_21 - .L_20)
	.align		4
.L_20:
        /*0060*/ 	.word	index@(.nv.constant0.triton_poi_fused_convolution_41)
        /*0064*/ 	.short	0x0210
        /*0066*/ 	.short	0x0014


	//----- nvinfo : EIATTR_SW_WAR
	.align		4
.L_21:
        /*0068*/ 	.byte	0x04, 0x36
        /*006a*/ 	.short	(.L_23 - .L_22)
.L_22:
        /*006c*/ 	.word	0x00000008
.L_23:


//--------------------- .nv.callgraph             --------------------------
	.section	.nv.callgraph,"",@"SHT_CUDA_CALLGRAPH"
	.align	4
	.sectionentsize	8
	.align		4
        /*0000*/ 	.word	0x00000000
	.align		4
        /*0004*/ 	.word	0xffffffff
	.align		4
        /*0008*/ 	.word	0x00000000
	.align		4
        /*000c*/ 	.word	0xfffffffe
	.align		4
        /*0010*/ 	.word	0x00000000
	.align		4
        /*0014*/ 	.word	0xfffffffd
	.align		4
        /*0018*/ 	.word	0x00000000
	.align		4
        /*001c*/ 	.word	0xfffffffc


//--------------------- .text.triton_poi_fused_convolution_41 --------------------------
	.section	.text.triton_poi_fused_convolution_41,"ax",@progbits
	.align	128
        .global         triton_poi_fused_convolution_41
        .type           triton_poi_fused_convolution_41,@function
        .size           triton_poi_fused_convolution_41,(.L_x_1 - triton_poi_fused_convolution_41)
        .other          triton_poi_fused_convolution_41,@"STO_CUDA_ENTRY STV_DEFAULT"
triton_poi_fused_convolution_41:
.text.triton_poi_fused_convolution_41:
[----:B------:R-:W-:Y:S01]  /*0000*/  LDC R1, c[0x0][0x28] ;  /* 0x00000a00ff017b82 */ /* 0x000fe20000000800 */
[----:B------:R-:W1:Y:S07]  /*0010*/  S2R R0, SR_TID.X ;  /* 0x0000000000007919 */ /* 0x000e6e0000002100 */
[----:B------:R-:W2:Y:S01]  /*0020*/  LDC.64 R2, c[0x0][0x210] ;  /* 0x00008400ff027b82 */ /* 0x000ea20000000a00 */
[----:B------:R-:W-:Y:S01]  /*0030*/  ULDC.64 UR4, c[0x0][0x208] ;  /* 0x0000820000047ab9 */ /* 0x000fe20000000a00 */
[----:B------:R-:W3:Y:S06]  /*0040*/  S2R R7, SR_CTAID.X ;  /* 0x0000000000077919 */ /* 0x000eec0000002500 */
[----:B------:R-:W4:Y:S01]  /*0050*/  LDC.64 R4, c[0x0][0x218] ;  /* 0x00008600ff047b82 */ /* 0x000f220000000a00 */
[----:B-1----:R-:W-:Y:S01]  /*0060*/  LOP3.LUT R0, R0, 0x7f, RZ, 0xc0, !PT ;  /* 0x0000007f00007812 */ /* 0x002fe200078ec0ff */
[----:B----4-:R-:W4:Y:S03]  /*0070*/  LDG.E R5, desc[UR4][R4.64] ;  /* 0x0000000404057981 */ /* 0x010f26000c1e1900 */
[----:B---3--:R-:W-:-:S05]  /*0080*/  LEA R7, R7, R0, 0x7 ;  /* 0x0000000007077211 */ /* 0x008fca00078e38ff */
[----:B--2---:R-:W-:-:S05]  /*0090*/  IMAD.WIDE R2, R7, 0x4, R2 ;  /* 0x0000000407027825 */ /* 0x004fca00078e0202 */
[----:B------:R-:W4:Y:S02]  /*00a0*/  LDG.E R0, desc[UR4][R2.64] ;  /* 0x0000000402007981 */ /* 0x000f24000c1e1900 */
[----:B----4-:R-:W-:-:S05]  /*00b0*/  FADD R7, R0, R5 ;  /* 0x0000000500077221 */ /* 0x010fca0000000000 */
[----:B------:R-:W-:Y:S01]  /*00c0*/  STG.E desc[UR4][R2.64], R7 ;  /* 0x0000000702007986 */ /* 0x000fe2000c101904 */
[----:B------:R-:W-:Y:S05]  /*00d0*/  EXIT ;  /* 0x000000000000794d */ /* 0x000fea0003800000 */
.L_x_0:
[----:B------:R-:W-:-:S00]  /*00e0*/  BRA `(.L_x_0) ;  /* 0xfffffffc00fc7947 */ /* 0x000fc0000383ffff */
[----:B------:R-:W-:-:S00]  /*00f0*/  NOP ;  /* 0x0000000000007918 */ /* 0x000fc00000000000 */
        /* <DEDUP_REMOVED lines=8> */
.L_x_1:


//--------------------- .nv.constant0.triton_poi_fused_convolution_41 --------------------------
	.section	.nv.constant0.triton_poi_fused_convolution_41,"a",@progbits
	.sectionflags	@""
	.align	4
.nv.constant0.triton_poi_fused_convolution_41:
	.zero		548
